//
// Generated by NVIDIA NVVM Compiler
//
// Compiler Build ID: CL-36424714
// Cuda compilation tools, release 13.0, V13.0.88
// Based on NVVM 20.0.0
//

.version 9.0
.target sm_100
.address_size 64

	// .globl	_Z10sum_atomicPfS_
// _ZZ13sum_reductionPfS_E5sdata has been demoted

.visible .entry _Z10sum_atomicPfS_(
	.param .u64 .ptr .align 1 _Z10sum_atomicPfS__param_0,
	.param .u64 .ptr .align 1 _Z10sum_atomicPfS__param_1
)
{
	.reg .pred 	%p<2>;
	.reg .b32 	%r<5>;
	.reg .b32 	%f<3>;
	.reg .b64 	%rd<7>;

	ld.param.u64 	%rd1, [_Z10sum_atomicPfS__param_0];
	ld.param.u64 	%rd2, [_Z10sum_atomicPfS__param_1];
	mov.u32 	%r2, %ctaid.x;
	mov.u32 	%r3, %ntid.x;
	mov.u32 	%r4, %tid.x;
	mad.lo.s32 	%r1, %r2, %r3, %r4;
	setp.gt.s32 	%p1, %r1, 1048575;
	@%p1 bra 	$L__BB0_2;
	cvta.to.global.u64 	%rd3, %rd1;
	cvta.to.global.u64 	%rd4, %rd2;
	mul.wide.s32 	%rd5, %r1, 4;
	add.s64 	%rd6, %rd3, %rd5;
	ld.global.f32 	%f1, [%rd6];
	atom.global.add.f32 	%f2, [%rd4], %f1;
$L__BB0_2:
	ret;

}
	// .globl	_Z13sum_reductionPfS_
.visible .entry _Z13sum_reductionPfS_(
	.param .u64 .ptr .align 1 _Z13sum_reductionPfS__param_0,
	.param .u64 .ptr .align 1 _Z13sum_reductionPfS__param_1
)
{
	.reg .pred 	%p<6>;
	.reg .b32 	%r<13>;
	.reg .b32 	%f<10>;
	.reg .b64 	%rd<7>;
	// demoted variable
	.shared .align 4 .b8 _ZZ13sum_reductionPfS_E5sdata[4096];
	ld.param.u64 	%rd1, [_Z13sum_reductionPfS__param_0];
	ld.param.u64 	%rd2, [_Z13sum_reductionPfS__param_1];
	mov.u32 	%r1, %tid.x;
	mov.u32 	%r7, %ctaid.x;
	mov.u32 	%r12, %ntid.x;
	mad.lo.s32 	%r3, %r7, %r12, %r1;
	setp.gt.s32 	%p1, %r3, 1048575;
	mov.f32 	%f9, 0f00000000;
	@%p1 bra 	$L__BB1_2;
	cvta.to.global.u64 	%rd3, %rd1;
	mul.wide.s32 	%rd4, %r3, 4;
	add.s64 	%rd5, %rd3, %rd4;
	ld.global.f32 	%f9, [%rd5];
$L__BB1_2:
	shl.b32 	%r8, %r1, 2;
	mov.u32 	%r9, _ZZ13sum_reductionPfS_E5sdata;
	add.s32 	%r4, %r9, %r8;
	st.shared.f32 	[%r4], %f9;
	bar.sync 	0;
	setp.lt.u32 	%p2, %r12, 2;
	@%p2 bra 	$L__BB1_6;
$L__BB1_3:
	shr.u32 	%r6, %r12, 1;
	setp.ge.u32 	%p3, %r1, %r6;
	@%p3 bra 	$L__BB1_5;
	shl.b32 	%r10, %r6, 2;
	add.s32 	%r11, %r4, %r10;
	ld.shared.f32 	%f4, [%r11];
	ld.shared.f32 	%f5, [%r4];
	add.f32 	%f6, %f4, %f5;
	st.shared.f32 	[%r4], %f6;
$L__BB1_5:
	bar.sync 	0;
	setp.gt.u32 	%p4, %r12, 3;
	mov.u32 	%r12, %r6;
	@%p4 bra 	$L__BB1_3;
$L__BB1_6:
	setp.ne.s32 	%p5, %r1, 0;
	@%p5 bra 	$L__BB1_8;
	ld.shared.f32 	%f7, [_ZZ13sum_reductionPfS_E5sdata];
	cvta.to.global.u64 	%rd6, %rd2;
	atom.global.add.f32 	%f8, [%rd6], %f7;
$L__BB1_8:
	ret;

}


// ===== COMPILED SASS (sm_100) =====

	.target	sm_100

	.elftype	@"ET_EXEC"


//--------------------- .note.nv.tkinfo           --------------------------
	.section	.note.nv.tkinfo,"",@"SHT_NOTE"
	.sectionflags	@"SHF_NOTE_NV_TKINFO"
	.tkinfo
        /*0018*/ 	.word	0x00000002
        /*0030*/ 	.string	""
        /*0030*/ 	.string	"ptxas"
        /*0030*/ 	.string	"Cuda compilation tools, release 13.0, V13.0.88"
        /*0030*/ 	.string	"Build cuda_13.0.r13.0/compiler.36424714_0"
        /*0030*/ 	.string	"-arch sm_100 -m 64 "



//--------------------- .note.nv.cuinfo           --------------------------
	.section	.note.nv.cuinfo,"",@"SHT_NOTE"
	.sectionflags	@"SHF_NOTE_NV_CUINFO"
        /*0018*/ 	.short	0x0002
        /*001a*/ 	.short	0x0064
        /*001c*/ 	.short	0x0082
	.zero		2


//--------------------- .nv.info                  --------------------------
	.section	.nv.info,"",@"SHT_CUDA_INFO"
	.align	4


	//----- nvinfo : EIATTR_REGCOUNT
	.align		4
        /*0000*/ 	.byte	0x04, 0x2f
        /*0002*/ 	.short	(.L_1 - .L_0)
	.align		4
.L_0:
        /*0004*/ 	.word	index@(_Z10sum_atomicPfS_)
        /*0008*/ 	.word	0x00000008


	//----- nvinfo : EIATTR_FRAME_SIZE
	.align		4
.L_1:
        /*000c*/ 	.byte	0x04, 0x11
        /*000e*/ 	.short	(.L_3 - .L_2)
	.align		4
.L_2:
        /*0010*/ 	.word	index@(_Z10sum_atomicPfS_)
        /*0014*/ 	.word	0x00000000


	//----- nvinfo : EIATTR_REGCOUNT
	.align		4
.L_3:
        /*0018*/ 	.byte	0x04, 0x2f
        /*001a*/ 	.short	(.L_5 - .L_4)
	.align		4
.L_4:
        /*001c*/ 	.word	index@(_Z13sum_reductionPfS_)
        /*0020*/ 	.word	0x0000000a


	//----- nvinfo : EIATTR_FRAME_SIZE
	.align		4
.L_5:
        /*0024*/ 	.byte	0x04, 0x11
        /*0026*/ 	.short	(.L_7 - .L_6)
	.align		4
.L_6:
        /*0028*/ 	.word	index@(_Z13sum_reductionPfS_)
        /*002c*/ 	.word	0x00000000


	//----- nvinfo : EIATTR_MIN_STACK_SIZE
	.align		4
.L_7:
        /*0030*/ 	.byte	0x04, 0x12
        /*0032*/ 	.short	(.L_9 - .L_8)
	.align		4
.L_8:
        /*0034*/ 	.word	index@(_Z13sum_reductionPfS_)
        /*0038*/ 	.word	0x00000000


	//----- nvinfo : EIATTR_MIN_STACK_SIZE
	.align		4
.L_9:
        /*003c*/ 	.byte	0x04, 0x12
        /*003e*/ 	.short	(.L_11 - .L_10)
	.align		4
.L_10:
        /*0040*/ 	.word	index@(_Z10sum_atomicPfS_)
        /*0044*/ 	.word	0x00000000
.L_11:


//--------------------- .nv.compat                --------------------------
	.section	.nv.compat,"",@"SHT_CUDA_COMPAT_INFO"
	.align	4
        /*0000*/ 	.byte	0x02, 0x09, 0x00, 0x00, 0x02, 0x02, 0x01, 0x00, 0x02, 0x05, 0x05, 0x00, 0x03, 0x07, 0x01, 0x01
        /*0010*/ 	.byte	0x02, 0x03, 0x00, 0x00, 0x02, 0x06, 0x01, 0x00, 0x04, 0x0b, 0x08, 0x00, 0x09, 0x00, 0x00, 0x00
        /*0020*/ 	.byte	0x00, 0x00, 0x00, 0x00


//--------------------- .nv.info._Z13sum_reductionPfS_ --------------------------
	.section	.nv.info._Z13sum_reductionPfS_,"",@"SHT_CUDA_INFO"
	.sectionflags	@""
	.align	4


	//----- nvinfo : EIATTR_CUDA_API_VERSION
	.align		4
        /*0000*/ 	.byte	0x04, 0x37
        /*0002*/ 	.short	(.L_13 - .L_12)
.L_12:
        /*0004*/ 	.word	0x00000082


	//----- nvinfo : EIATTR_KPARAM_INFO
	.align		4
.L_13:
        /*0008*/ 	.byte	0x04, 0x17
        /*000a*/ 	.short	(.L_15 - .L_14)
.L_14:
        /*000c*/ 	.word	0x00000000
        /*0010*/ 	.short	0x0001
        /*0012*/ 	.short	0x0008
        /*0014*/ 	.byte	0x00, 0xf5, 0x21, 0x00


	//----- nvinfo : EIATTR_KPARAM_INFO
	.align		4
.L_15:
        /*0018*/ 	.byte	0x04, 0x17
        /*001a*/ 	.short	(.L_17 - .L_16)
.L_16:
        /*001c*/ 	.word	0x00000000
        /*0020*/ 	.short	0x0000
        /*0022*/ 	.short	0x0000
        /*0024*/ 	.byte	0x00, 0xf5, 0x21, 0x00


	//----- nvinfo : EIATTR_SPARSE_MMA_MASK
	.align		4
.L_17:
        /*0028*/ 	.byte	0x03, 0x50
        /*002a*/ 	.short	0x0000


	//----- nvinfo : EIATTR_MAXREG_COUNT
	.align		4
        /*002c*/ 	.byte	0x03, 0x1b
        /*002e*/ 	.short	0x00ff


	//----- nvinfo : EIATTR_NUM_BARRIERS
	.align		4
        /*0030*/ 	.byte	0x02, 0x4c
        /*0032*/ 	.byte	0x01
	.zero		1


	//----- nvinfo : EIATTR_MERCURY_ISA_VERSION
	.align		4
        /*0034*/ 	.byte	0x03, 0x5f
        /*0036*/ 	.short	0x0101


	//----- nvinfo : EIATTR_VRC_CTA_INIT_COUNT
	.align		4
        /*0038*/ 	.byte	0x02, 0x4a
	.zero		1
	.zero		1


	//----- nvinfo : EIATTR_EXIT_INSTR_OFFSETS
	.align		4
        /*003c*/ 	.byte	0x04, 0x1c
        /*003e*/ 	.short	(.L_19 - .L_18)


	//   ....[0]....
.L_18:
        /*0040*/ 	.word	0x000001f0


	//   ....[1]....
        /*0044*/ 	.word	0x00000260


	//----- nvinfo : EIATTR_CBANK_PARAM_SIZE
	.align		4
.L_19:
        /*0048*/ 	.byte	0x03, 0x19
        /*004a*/ 	.short	0x0010


	//----- nvinfo : EIATTR_PARAM_CBANK
	.align		4
        /*004c*/ 	.byte	0x04, 0x0a
        /*004e*/ 	.short	(.L_21 - .L_20)
	.align		4
.L_20:
        /*0050*/ 	.word	index@(.nv.constant0._Z13sum_reductionPfS_)
        /*0054*/ 	.short	0x0380
        /*0056*/ 	.short	0x0010


	//----- nvinfo : EIATTR_SW_WAR
	.align		4
.L_21:
        /*0058*/ 	.byte	0x04, 0x36
        /*005a*/ 	.short	(.L_23 - .L_22)
.L_22:
        /*005c*/ 	.word	0x00000008
.L_23:


//--------------------- .nv.info._Z10sum_atomicPfS_ --------------------------
	.section	.nv.info._Z10sum_atomicPfS_,"",@"SHT_CUDA_INFO"
	.sectionflags	@""
	.align	4


	//----- nvinfo : EIATTR_CUDA_API_VERSION
	.align		4
        /*0000*/ 	.byte	0x04, 0x37
        /*0002*/ 	.short	(.L_25 - .L_24)
.L_24:
        /*0004*/ 	.word	0x00000082


	//----- nvinfo : EIATTR_KPARAM_INFO
	.align		4
.L_25:
        /*0008*/ 	.byte	0x04, 0x17
        /*000a*/ 	.short	(.L_27 - .L_26)
.L_26:
        /*000c*/ 	.word	0x00000000
        /*0010*/ 	.short	0x0001
        /*0012*/ 	.short	0x0008
        /*0014*/ 	.byte	0x00, 0xf5, 0x21, 0x00


	//----- nvinfo : EIATTR_KPARAM_INFO
	.align		4
.L_27:
        /*0018*/ 	.byte	0x04, 0x17
        /*001a*/ 	.short	(.L_29 - .L_28)
.L_28:
        /*001c*/ 	.word	0x00000000
        /*0020*/ 	.short	0x0000
        /*0022*/ 	.short	0x0000
        /*0024*/ 	.byte	0x00, 0xf5, 0x21, 0x00


	//----- nvinfo : EIATTR_SPARSE_MMA_MASK
	.align		4
.L_29:
        /*0028*/ 	.byte	0x03, 0x50
        /*002a*/ 	.short	0x0000


	//----- nvinfo : EIATTR_MAXREG_COUNT
	.align		4
        /*002c*/ 	.byte	0x03, 0x1b
        /*002e*/ 	.short	0x00ff


	//----- nvinfo : EIATTR_MERCURY_ISA_VERSION
	.align		4
        /*0030*/ 	.byte	0x03, 0x5f
        /*0032*/ 	.short	0x0101


	//----- nvinfo : EIATTR_VRC_CTA_INIT_COUNT
	.align		4
        /*0034*/ 	.byte	0x02, 0x4a
	.zero		1
	.zero		1


	//----- nvinfo : EIATTR_EXIT_INSTR_OFFSETS
	.align		4
        /*0038*/ 	.byte	0x04, 0x1c
        /*003a*/ 	.short	(.L_31 - .L_30)


	//   ....[0]....
.L_30:
        /*003c*/ 	.word	0x00000060


	//   ....[1]....
        /*0040*/ 	.word	0x000000d0


	//----- nvinfo : EIATTR_CBANK_PARAM_SIZE
	.align		4
.L_31:
        /*0044*/ 	.byte	0x03, 0x19
        /*0046*/ 	.short	0x0010


	//----- nvinfo : EIATTR_PARAM_CBANK
	.align		4
        /*0048*/ 	.byte	0x04, 0x0a
        /*004a*/ 	.short	(.L_33 - .L_32)
	.align		4
.L_32:
        /*004c*/ 	.word	index@(.nv.constant0._Z10sum_atomicPfS_)
        /*0050*/ 	.short	0x0380
        /*0052*/ 	.short	0x0010


	//----- nvinfo : EIATTR_SW_WAR
	.align		4
.L_33:
        /*0054*/ 	.byte	0x04, 0x36
        /*0056*/ 	.short	(.L_35 - .L_34)
.L_34:
        /*0058*/ 	.word	0x00000008
.L_35:


//--------------------- .nv.callgraph             --------------------------
	.section	.nv.callgraph,"",@"SHT_CUDA_CALLGRAPH"
	.align	4
	.sectionentsize	8
	.align		4
        /*0000*/ 	.word	0x00000000
	.align		4
        /*0004*/ 	.word	0xffffffff
	.align		4
        /*0008*/ 	.word	0x00000000
	.align		4
        /*000c*/ 	.word	0xfffffffe
	.align		4
        /*0010*/ 	.word	0x00000000
	.align		4
        /*0014*/ 	.word	0xfffffffd
	.align		4
        /*0018*/ 	.word	0x00000000
	.align		4
        /*001c*/ 	.word	0xfffffffc


//--------------------- .text._Z13sum_reductionPfS_ --------------------------
	.section	.text._Z13sum_reductionPfS_,"ax",@progbits
	.align	128
        .global         _Z13sum_reductionPfS_
        .type           _Z13sum_reductionPfS_,@function
        .size           _Z13sum_reductionPfS_,(.L_x_4 - _Z13sum_reductionPfS_)
        .other          _Z13sum_reductionPfS_,@"STO_CUDA_ENTRY STV_DEFAULT"
_Z13sum_reductionPfS_:
.text._Z13sum_reductionPfS_:
[----:B------:R-:W-:Y:S01]  /*0000*/  LDC R1, c[0x0][0x37c] ;  /* 0x0000df00ff017b82 */ /* 0x000fe20000000800 */
[----:B------:R-:W0:Y:S07]  /*0010*/  S2R R7, SR_TID.X ;  /* 0x0000000000077919 */ /* 0x000e2e0000002100 */
[----:B------:R-:W0:Y:S01]  /*0020*/  S2UR UR4, SR_CTAID.X ;  /* 0x00000000000479c3 */ /* 0x000e220000002500 */
[----:B------:R-:W1:Y:S01]  /*0030*/  LDCU.64 UR6, c[0x0][0x358] ;  /* 0x00006b00ff0677ac */ /* 0x000e620008000a00 */
[----:B------:R-:W-:-:S06]  /*0040*/  IMAD.MOV.U32 R4, RZ, RZ, RZ ;  /* 0x000000ffff047224 */ /* 0x000fcc00078e00ff */
[----:B------:R-:W0:Y:S02]  /*0050*/  LDC R0, c[0x0][0x360] ;  /* 0x0000d800ff007b82 */ /* 0x000e240000000800 */
[----:B0-----:R-:W-:-:S05]  /*0060*/  IMAD R5, R0, UR4, R7 ;  /* 0x0000000400057c24 */ /* 0x001fca000f8e0207 */
[----:B------:R-:W-:-:S13]  /*0070*/  ISETP.GT.AND P0, PT, R5, 0xfffff, PT ;  /* 0x000fffff0500780c */ /* 0x000fda0003f04270 */
[----:B------:R-:W0:Y:S02]  /*0080*/  @!P0 LDC.64 R2, c[0x0][0x380] ;  /* 0x0000e000ff028b82 */ /* 0x000e240000000a00 */
[----:B0-----:R-:W-:-:S05]  /*0090*/  @!P0 IMAD.WIDE R2, R5, 0x4, R2 ;  /* 0x0000000405028825 */ /* 0x001fca00078e0202 */
[----:B-1----:R-:W2:Y:S01]  /*00a0*/  @!P0 LDG.E R4, desc[UR6][R2.64] ;  /* 0x0000000602048981 */ /* 0x002ea2000c1e1900 */
[----:B------:R-:W0:Y:S01]  /*00b0*/  S2UR UR5, SR_CgaCtaId ;  /* 0x00000000000579c3 */ /* 0x000e220000008800 */
[----:B------:R-:W-:Y:S01]  /*00c0*/  UMOV UR4, 0x400 ;  /* 0x0000040000047882 */ /* 0x000fe20000000000 */
[----:B------:R-:W-:Y:S02]  /*00d0*/  ISETP.GE.U32.AND P1, PT, R0, 0x2, PT ;  /* 0x000000020000780c */ /* 0x000fe40003f26070 */
[----:B------:R-:W-:Y:S01]  /*00e0*/  ISETP.NE.AND P0, PT, R7, RZ, PT ;  /* 0x000000ff0700720c */ /* 0x000fe20003f05270 */
[----:B0-----:R-:W-:-:S06]  /*00f0*/  ULEA UR4, UR5, UR4, 0x18 ;  /* 0x0000000405047291 */ /* 0x001fcc000f8ec0ff */
[----:B------:R-:W-:-:S05]  /*0100*/  LEA R5, R7, UR4, 0x2 ;  /* 0x0000000407057c11 */ /* 0x000fca000f8e10ff */
[----:B--2---:R0:W-:Y:S01]  /*0110*/  STS [R5], R4 ;  /* 0x0000000405007388 */ /* 0x0041e20000000800 */
[----:B------:R-:W-:Y:S06]  /*0120*/  BAR.SYNC.DEFER_BLOCKING 0x0 ;  /* 0x0000000000007b1d */ /* 0x000fec0000010000 */
[----:B------:R-:W-:Y:S05]  /*0130*/  @!P1 BRA `(.L_x_0) ;  /* 0x00000000002c9947 */ /* 0x000fea0003800000 */
.L_x_1:
[----:B------:R-:W-:-:S04]  /*0140*/  SHF.R.U32.HI R6, RZ, 0x1, R0 ;  /* 0x00000001ff067819 */ /* 0x000fc80000011600 */
[----:B------:R-:W-:-:S13]  /*0150*/  ISETP.GE.U32.AND P1, PT, R7, R6, PT ;  /* 0x000000060700720c */ /* 0x000fda0003f26070 */
[----:B------:R-:W-:Y:S01]  /*0160*/  @!P1 IMAD R2, R6, 0x4, R5 ;  /* 0x0000000406029824 */ /* 0x000fe200078e0205 */
[----:B------:R-:W-:Y:S05]  /*0170*/  @!P1 LDS R3, [R5] ;  /* 0x0000000005039984 */ /* 0x000fea0000000800 */
[----:B------:R-:W0:Y:S02]  /*0180*/  @!P1 LDS R2, [R2] ;  /* 0x0000000002029984 */ /* 0x000e240000000800 */
[----:B0-----:R-:W-:-:S05]  /*0190*/  @!P1 FADD R4, R2, R3 ;  /* 0x0000000302049221 */ /* 0x001fca0000000000 */
[----:B------:R1:W-:Y:S01]  /*01a0*/  @!P1 STS [R5], R4 ;  /* 0x0000000405009388 */ /* 0x0003e20000000800 */
[----:B------:R-:W-:Y:S01]  /*01b0*/  BAR.SYNC.DEFER_BLOCKING 0x0 ;  /* 0x0000000000007b1d */ /* 0x000fe20000010000 */
[----:B------:R-:W-:Y:S01]  /*01c0*/  ISETP.GT.U32.AND P1, PT, R0, 0x3, PT ;  /* 0x000000030000780c */ /* 0x000fe20003f24070 */
[----:B------:R-:W-:-:S12]  /*01d0*/  IMAD.MOV.U32 R0, RZ, RZ, R6 ;  /* 0x000000ffff007224 */ /* 0x000fd800078e0006 */
[----:B-1----:R-:W-:Y:S05]  /*01e0*/  @P1 BRA `(.L_x_1) ;  /* 0xfffffffc00d41947 */ /* 0x002fea000383ffff */
.L_x_0:
[----:B------:R-:W-:Y:S05]  /*01f0*/  @P0 EXIT ;  /* 0x000000000000094d */ /* 0x000fea0003800000 */
[----:B------:R-:W1:Y:S01]  /*0200*/  S2UR UR5, SR_CgaCtaId ;  /* 0x00000000000579c3 */ /* 0x000e620000008800 */
[----:B------:R-:W-:-:S07]  /*0210*/  UMOV UR4, 0x400 ;  /* 0x0000040000047882 */ /* 0x000fce0000000000 */
[----:B------:R-:W2:Y:S01]  /*0220*/  LDC.64 R2, c[0x0][0x388] ;  /* 0x0000e200ff027b82 */ /* 0x000ea20000000a00 */
[----:B-1----:R-:W-:-:S09]  /*0230*/  ULEA UR4, UR5, UR4, 0x18 ;  /* 0x0000000405047291 */ /* 0x002fd2000f8ec0ff */
[----:B0-----:R-:W2:Y:S04]  /*0240*/  LDS R5, [UR4] ;  /* 0x00000004ff057984 */ /* 0x001ea80008000800 */
[----:B--2---:R-:W-:Y:S01]  /*0250*/  REDG.E.ADD.F32.FTZ.RN.STRONG.GPU desc[UR6][R2.64], R5 ;  /* 0x00000005020079a6 */ /* 0x004fe2000c12f306 */
[----:B------:R-:W-:Y:S05]  /*0260*/  EXIT ;  /* 0x000000000000794d */ /* 0x000fea0003800000 */
.L_x_2:
[----:B------:R-:W-:-:S00]  /*0270*/  BRA `(.L_x_2) ;  /* 0xfffffffc00fc7947 */ /* 0x000fc0000383ffff */
[----:B------:R-:W-:-:S00]  /*0280*/  NOP ;  /* 0x0000000000007918 */ /* 0x000fc00000000000 */
[----:B------:R-:W-:-:S00]  /*0290*/  NOP ;  /* 0x0000000000007918 */ /* 0x000fc00000000000 */
[----:B------:R-:W-:-:S00]  /*02a0*/  NOP ;  /* 0x0000000000007918 */ /* 0x000fc00000000000 */
[----:B------:R-:W-:-:S00]  /*02b0*/  NOP ;  /* 0x0000000000007918 */ /* 0x000fc00000000000 */
[----:B------:R-:W-:-:S00]  /*02c0*/  NOP ;  /* 0x0000000000007918 */ /* 0x000fc00000000000 */
[----:B------:R-:W-:-:S00]  /*02d0*/  NOP ;  /* 0x0000000000007918 */ /* 0x000fc00000000000 */
[----:B------:R-:W-:-:S00]  /*02e0*/  NOP ;  /* 0x0000000000007918 */ /* 0x000fc00000000000 */
[----:B------:R-:W-:-:S00]  /*02f0*/  NOP ;  /* 0x0000000000007918 */ /* 0x000fc00000000000 */
.L_x_4:


//--------------------- .text._Z10sum_atomicPfS_  --------------------------
	.section	.text._Z10sum_atomicPfS_,"ax",@progbits
	.align	128
        .global         _Z10sum_atomicPfS_
        .type           _Z10sum_atomicPfS_,@function
        .size           _Z10sum_atomicPfS_,(.L_x_5 - _Z10sum_atomicPfS_)
        .other          _Z10sum_atomicPfS_,@"STO_CUDA_ENTRY STV_DEFAULT"
_Z10sum_atomicPfS_:
.text._Z10sum_atomicPfS_:
[----:B------:R-:W-:Y:S01]  /*0000*/  LDC R1, c[0x0][0x37c] ;  /* 0x0000df00ff017b82 */ /* 0x000fe20000000800 */
[----:B------:R-:W0:Y:S07]  /*0010*/  S2R R0, SR_TID.X ;  /* 0x0000000000007919 */ /* 0x000e2e0000002100 */
[----:B------:R-:W0:Y:S08]  /*0020*/  S2UR UR4, SR_CTAID.X ;  /* 0x00000000000479c3 */ /* 0x000e300000002500 */
[----:B------:R-:W0:Y:S02]  /*0030*/  LDC R5, c[0x0][0x360] ;  /* 0x0000d800ff057b82 */ /* 0x000e240000000800 */
[----:B0-----:R-:W-:-:S05]  /*0040*/  IMAD R5, R5, UR4, R0 ;  /* 0x0000000405057c24 */ /* 0x001fca000f8e0200 */
[----:B------:R-:W-:-:S13]  /*0050*/  ISETP.GT.AND P0, PT, R5, 0xfffff, PT ;  /* 0x000fffff0500780c */ /* 0x000fda0003f04270 */
[----:B------:R-:W-:Y:S05]  /*0060*/  @P0 EXIT ;  /* 0x000000000000094d */ /* 0x000fea0003800000 */
[----:B------:R-:W0:Y:S01]  /*0070*/  LDC.64 R2, c[0x0][0x380] ;  /* 0x0000e000ff027b82 */ /* 0x000e220000000a00 */
[----:B------:R-:W1:Y:S01]  /*0080*/  LDCU.64 UR4, c[0x0][0x358] ;  /* 0x00006b00ff0477ac */ /* 0x000e620008000a00 */
[----:B0-----:R-:W-:-:S06]  /*0090*/  IMAD.WIDE R2, R5, 0x4, R2 ;  /* 0x0000000405027825 */ /* 0x001fcc00078e0202 */
[----:B-1----:R-:W2:Y:S01]  /*00a0*/  LDG.E R3, desc[UR4][R2.64] ;  /* 0x0000000402037981 */ /* 0x002ea2000c1e1900 */
[----:B------:R-:W2:Y:S03]  /*00b0*/  LDC.64 R4, c[0x0][0x388] ;  /* 0x0000e200ff047b82 */ /* 0x000ea60000000a00 */
[----:B--2---:R-:W-:Y:S01]  /*00c0*/  REDG.E.ADD.F32.FTZ.RN.STRONG.GPU desc[UR4][R4.64], R3 ;  /* 0x00000003040079a6 */ /* 0x004fe2000c12f304 */
[----:B------:R-:W-:Y:S05]  /*00d0*/  EXIT ;  /* 0x000000000000794d */ /* 0x000fea0003800000 */
.L_x_3:
        /* <DEDUP_REMOVED lines=10> */
.L_x_5:


//--------------------- .nv.shared._Z13sum_reductionPfS_ --------------------------
	.section	.nv.shared._Z13sum_reductionPfS_,"aw",@nobits
	.sectionflags	@""
	.align	4
.nv.shared._Z13sum_reductionPfS_:
	.zero		5120


//--------------------- .nv.shared.reserved.0     --------------------------
	.section	.nv.shared.reserved.0,"aw",@nobits
	.weak		__nv_reservedSMEM_offset_0_alias
	.size		__nv_reservedSMEM_offset_0_alias, 0, 64
	.other		__nv_reservedSMEM_offset_0_alias,@"STO_CUDA_RESERVED_SHARED STV_DEFAULT"
__nv_reservedSMEM_offset_0_alias:
	.zero		0
	.zero		64


//--------------------- .nv.constant0._Z13sum_reductionPfS_ --------------------------
	.section	.nv.constant0._Z13sum_reductionPfS_,"a",@progbits
	.sectionflags	@""
	.align	4
.nv.constant0._Z13sum_reductionPfS_:
	.zero		912


//--------------------- .nv.constant0._Z10sum_atomicPfS_ --------------------------
	.section	.nv.constant0._Z10sum_atomicPfS_,"a",@progbits
	.sectionflags	@""
	.align	4
.nv.constant0._Z10sum_atomicPfS_:
	.zero		912


//--------------------- SYMBOLS --------------------------

	.type		.nv.reservedSmem.offset0,@object
	.size		.nv.reservedSmem.offset0,0x4
	.type		.nv.reservedSmem.cap,@object
	.size		.nv.reservedSmem.cap,0x4
